//
// Generated by NVIDIA NVVM Compiler
//
// Compiler Build ID: CL-36424714
// Cuda compilation tools, release 13.0, V13.0.88
// Based on NVVM 20.0.0
//

.version 9.0
.target sm_100
.address_size 64

	// .globl	_Z5hellov
.extern .func  (.param .b32 func_retval0) vprintf
(
	.param .b64 vprintf_param_0,
	.param .b64 vprintf_param_1
)
;
.global .align 1 .b8 $str[13] = {72, 101, 108, 108, 111, 44, 32, 67, 85, 68, 65, 10};

.visible .entry _Z5hellov()
{
	.reg .b32 	%r<3>;
	.reg .b64 	%rd<3>;

	mov.u64 	%rd1, $str;
	cvta.global.u64 	%rd2, %rd1;
	{ // callseq 0, 0
	.param .b64 param0;
	st.param.b64 	[param0], %rd2;
	.param .b64 param1;
	st.param.b64 	[param1], 0;
	.param .b32 retval0;
	call.uni (retval0), 
	vprintf, 
	(
	param0, 
	param1
	);
	ld.param.b32 	%r1, [retval0];
	} // callseq 0
	ret;

}


// ===== COMPILED SASS (sm_100) =====

	.target	sm_100

	.elftype	@"ET_EXEC"


//--------------------- .note.nv.tkinfo           --------------------------
	.section	.note.nv.tkinfo,"",@"SHT_NOTE"
	.sectionflags	@"SHF_NOTE_NV_TKINFO"
	.tkinfo
        /*0018*/ 	.word	0x00000002
        /*0030*/ 	.string	""
        /*0030*/ 	.string	"ptxas"
        /*0030*/ 	.string	"Cuda compilation tools, release 13.0, V13.0.88"
        /*0030*/ 	.string	"Build cuda_13.0.r13.0/compiler.36424714_0"
        /*0030*/ 	.string	"-arch sm_100 -m 64 "



//--------------------- .note.nv.cuinfo           --------------------------
	.section	.note.nv.cuinfo,"",@"SHT_NOTE"
	.sectionflags	@"SHF_NOTE_NV_CUINFO"
        /*0018*/ 	.short	0x0002
        /*001a*/ 	.short	0x0064
        /*001c*/ 	.short	0x0082
	.zero		2


//--------------------- .nv.info                  --------------------------
	.section	.nv.info,"",@"SHT_CUDA_INFO"
	.align	4


	//----- nvinfo : EIATTR_REGCOUNT
	.align		4
        /*0000*/ 	.byte	0x04, 0x2f
        /*0002*/ 	.short	(.L_2 - .L_1)
	.align		4
.L_1:
        /*0004*/ 	.word	index@(_Z5hellov)
        /*0008*/ 	.word	0x00000018


	//----- nvinfo : EIATTR_FRAME_SIZE
	.align		4
.L_2:
        /*000c*/ 	.byte	0x04, 0x11
        /*000e*/ 	.short	(.L_4 - .L_3)
	.align		4
.L_3:
        /*0010*/ 	.word	index@(_Z5hellov)
        /*0014*/ 	.word	0x00000000


	//----- nvinfo : EIATTR_MIN_STACK_SIZE
	.align		4
.L_4:
        /*0018*/ 	.byte	0x04, 0x12
        /*001a*/ 	.short	(.L_6 - .L_5)
	.align		4
.L_5:
        /*001c*/ 	.word	index@(_Z5hellov)
        /*0020*/ 	.word	0x00000000
.L_6:


//--------------------- .nv.compat                --------------------------
	.section	.nv.compat,"",@"SHT_CUDA_COMPAT_INFO"
	.align	4
        /*0000*/ 	.byte	0x02, 0x09, 0x00, 0x00, 0x02, 0x02, 0x01, 0x00, 0x02, 0x05, 0x05, 0x00, 0x03, 0x07, 0x01, 0x01
        /*0010*/ 	.byte	0x02, 0x03, 0x00, 0x00, 0x02, 0x06, 0x01, 0x00, 0x04, 0x0b, 0x08, 0x00, 0x09, 0x00, 0x00, 0x00
        /*0020*/ 	.byte	0x00, 0x00, 0x00, 0x00


//--------------------- .nv.info._Z5hellov        --------------------------
	.section	.nv.info._Z5hellov,"",@"SHT_CUDA_INFO"
	.sectionflags	@""
	.align	4


	//----- nvinfo : EIATTR_CUDA_API_VERSION
	.align		4
        /*0000*/ 	.byte	0x04, 0x37
        /*0002*/ 	.short	(.L_8 - .L_7)
.L_7:
        /*0004*/ 	.word	0x00000082


	//----- nvinfo : EIATTR_SPARSE_MMA_MASK
	.align		4
.L_8:
        /*0008*/ 	.byte	0x03, 0x50
        /*000a*/ 	.short	0x0000


	//----- nvinfo : EIATTR_MAXREG_COUNT
	.align		4
        /*000c*/ 	.byte	0x03, 0x1b
        /*000e*/ 	.short	0x00ff


	//----- nvinfo : EIATTR_EXTERNS
	.align		4
        /*0010*/ 	.byte	0x04, 0x0f
        /*0012*/ 	.short	(.L_10 - .L_9)


	//   ....[0]....
	.align		4
.L_9:
        /*0014*/ 	.word	index@(vprintf)


	//----- nvinfo : EIATTR_MERCURY_ISA_VERSION
	.align		4
.L_10:
        /*0018*/ 	.byte	0x03, 0x5f
        /*001a*/ 	.short	0x0101


	//----- nvinfo : EIATTR_VRC_CTA_INIT_COUNT
	.align		4
        /*001c*/ 	.byte	0x02, 0x4a
	.zero		1
	.zero		1


	//----- nvinfo : EIATTR_SYSCALL_OFFSETS
	.align		4
        /*0020*/ 	.byte	0x04, 0x46
        /*0022*/ 	.short	(.L_12 - .L_11)


	//   ....[0]....
.L_11:
        /*0024*/ 	.word	0x00000080


	//----- nvinfo : EIATTR_EXIT_INSTR_OFFSETS
	.align		4
.L_12:
        /*0028*/ 	.byte	0x04, 0x1c
        /*002a*/ 	.short	(.L_14 - .L_13)


	//   ....[0]....
.L_13:
        /*002c*/ 	.word	0x00000090


	//----- nvinfo : EIATTR_SW_WAR
	.align		4
.L_14:
        /*0030*/ 	.byte	0x04, 0x36
        /*0032*/ 	.short	(.L_16 - .L_15)
.L_15:
        /*0034*/ 	.word	0x00000008
.L_16:


//--------------------- .nv.callgraph             --------------------------
	.section	.nv.callgraph,"",@"SHT_CUDA_CALLGRAPH"
	.align	4
	.sectionentsize	8
	.align		4
        /*0000*/ 	.word	0x00000000
	.align		4
        /*0004*/ 	.word	0xffffffff
	.align		4
        /*0008*/ 	.word	index@(_Z5hellov)
	.align		4
        /*000c*/ 	.word	index@(vprintf)
	.align		4
        /*0010*/ 	.word	0x00000000
	.align		4
        /*0014*/ 	.word	0xfffffffe
	.align		4
        /*0018*/ 	.word	0x00000000
	.align		4
        /*001c*/ 	.word	0xfffffffd
	.align		4
        /*0020*/ 	.word	0x00000000
	.align		4
        /*0024*/ 	.word	0xfffffffc


//--------------------- .nv.constant4             --------------------------
	.section	.nv.constant4,"a",@progbits
	.align	8
	.align		8
.nv.constant4:
        /*0000*/ 	.dword	vprintf
	.align		8
        /*0008*/ 	.dword	$str


//--------------------- .text._Z5hellov           --------------------------
	.section	.text._Z5hellov,"ax",@progbits
	.align	128
        .global         _Z5hellov
        .type           _Z5hellov,@function
        .size           _Z5hellov,(.L_x_2 - _Z5hellov)
        .other          _Z5hellov,@"STO_CUDA_ENTRY STV_DEFAULT"
_Z5hellov:
.text._Z5hellov:
[----:B------:R-:W0:Y:S01]  /*0000*/  LDC R1, c[0x0][0x37c] ;  /* 0x0000df00ff017b82 */ /* 0x000e220000000800 */
[----:B------:R-:W-:Y:S01]  /*0010*/  MOV R0, 0x0 ;  /* 0x0000000000007802 */ /* 0x000fe20000000f00 */
[----:B------:R-:W1:Y:S01]  /*0020*/  LDCU.64 UR4, c[0x4][0x8] ;  /* 0x01000100ff0477ac */ /* 0x000e620008000a00 */
[----:B------:R-:W-:-:S05]  /*0030*/  CS2R R6, SRZ ;  /* 0x0000000000067805 */ /* 0x000fca000001ff00 */
[----:B------:R2:W3:Y:S01]  /*0040*/  LDC.64 R2, c[0x4][R0] ;  /* 0x0100000000027b82 */ /* 0x0004e20000000a00 */
[----:B-1----:R-:W-:Y:S02]  /*0050*/  IMAD.U32 R4, RZ, RZ, UR4 ;  /* 0x00000004ff047e24 */ /* 0x002fe4000f8e00ff */
[----:B--2---:R-:W-:-:S07]  /*0060*/  IMAD.U32 R5, RZ, RZ, UR5 ;  /* 0x00000005ff057e24 */ /* 0x004fce000f8e00ff */
[----:B------:R-:W-:-:S07]  /*0070*/  LEPC R20, `(.L_x_0) ;  /* 0x000000001014794e */ /* 0x000fce0000000000 */
[----:B0--3--:R-:W-:Y:S05]  /*0080*/  CALL.ABS.NOINC R2 ;  /* 0x0000000002007343 */ /* 0x009fea0003c00000 */
.L_x_0:
[----:B------:R-:W-:Y:S05]  /*0090*/  EXIT ;  /* 0x000000000000794d */ /* 0x000fea0003800000 */
.L_x_1:
[----:B------:R-:W-:-:S00]  /*00a0*/  BRA `(.L_x_1) ;  /* 0xfffffffc00fc7947 */ /* 0x000fc0000383ffff */
[----:B------:R-:W-:-:S00]  /*00b0*/  NOP ;  /* 0x0000000000007918 */ /* 0x000fc00000000000 */
        /* <DEDUP_REMOVED lines=12> */
.L_x_2:


//--------------------- .nv.global.init           --------------------------
	.section	.nv.global.init,"aw",@progbits
.nv.global.init:
	.type		$str,@object
	.size		$str,(.L_0 - $str)
$str:
        /*0000*/ 	.byte	0x48, 0x65, 0x6c, 0x6c, 0x6f, 0x2c, 0x20, 0x43, 0x55, 0x44, 0x41, 0x0a, 0x00
.L_0:


//--------------------- .nv.shared.reserved.0     --------------------------
	.section	.nv.shared.reserved.0,"aw",@nobits
	.weak		__nv_reservedSMEM_offset_0_alias
	.size		__nv_reservedSMEM_offset_0_alias, 0, 64
	.other		__nv_reservedSMEM_offset_0_alias,@"STO_CUDA_RESERVED_SHARED STV_DEFAULT"
__nv_reservedSMEM_offset_0_alias:
	.zero		0
	.zero		64


//--------------------- .nv.constant0._Z5hellov   --------------------------
	.section	.nv.constant0._Z5hellov,"a",@progbits
	.sectionflags	@""
	.align	4
.nv.constant0._Z5hellov:
	.zero		896


//--------------------- SYMBOLS --------------------------

	.type		.nv.reservedSmem.offset0,@object
	.size		.nv.reservedSmem.offset0,0x4
	.type		vprintf,@function
